	.headerflags	@"EF_CUDA_TEXMODE_UNIFIED EF_CUDA_64BIT_ADDRESS EF_CUDA_ACCELERATORS EF_CUDA_SM90 EF_CUDA_VIRTUAL_SM(EF_CUDA_SM90)"
	.elftype	@"ET_EXEC"


//--------------------- .nv.info                  --------------------------
	.section	.nv.info,"",@"SHT_CUDA_INFO"
	.align	4


	//----- nvinfo : EIATTR_REGCOUNT
	.align		4
        /*0000*/ 	.byte	0x04, 0x2f
        /*0002*/ 	.short	(.L_1 - .L_0)
	.align		4
.L_0:
        /*0004*/ 	.word	index@(triton_poi_fused_mul_2)
        /*0008*/ 	.word	0x00000010


	//----- nvinfo : EIATTR_MIN_STACK_SIZE
	.align		4
.L_1:
        /*000c*/ 	.byte	0x04, 0x12
        /*000e*/ 	.short	(.L_3 - .L_2)
	.align		4
.L_2:
        /*0010*/ 	.word	index@(triton_poi_fused_mul_2)
        /*0014*/ 	.word	0x00000000


	//----- nvinfo : EIATTR_FRAME_SIZE
	.align		4
.L_3:
        /*0018*/ 	.byte	0x04, 0x11
        /*001a*/ 	.short	(.L_5 - .L_4)
	.align		4
.L_4:
        /*001c*/ 	.word	index@(triton_poi_fused_mul_2)
        /*0020*/ 	.word	0x00000000


	//----- nvinfo : EIATTR_MIN_STACK_SIZE
	.align		4
.L_5:
        /*0024*/ 	.byte	0x04, 0x12
        /*0026*/ 	.short	(.L_7 - .L_6)
	.align		4
.L_6:
        /*0028*/ 	.word	index@(triton_poi_fused_mul_2)
        /*002c*/ 	.word	0x00000000
.L_7:


//--------------------- .nv.info.triton_poi_fused_mul_2 --------------------------
	.section	.nv.info.triton_poi_fused_mul_2,"",@"SHT_CUDA_INFO"
	.sectionflags	@""
	.align	4


	//----- nvinfo : EIATTR_CUDA_API_VERSION
	.align		4
        /*0000*/ 	.byte	0x04, 0x37
        /*0002*/ 	.short	(.L_9 - .L_8)
.L_8:
        /*0004*/ 	.word	0x0000007c


	//----- nvinfo : EIATTR_KPARAM_INFO
	.align		4
.L_9:
        /*0008*/ 	.byte	0x04, 0x17
        /*000a*/ 	.short	(.L_11 - .L_10)
.L_10:
        /*000c*/ 	.word	0x00000000
        /*0010*/ 	.short	0x0003
        /*0012*/ 	.short	0x0018
        /*0014*/ 	.byte	0x00, 0xf0, 0x11, 0x00


	//----- nvinfo : EIATTR_KPARAM_INFO
	.align		4
.L_11:
        /*0018*/ 	.byte	0x04, 0x17
        /*001a*/ 	.short	(.L_13 - .L_12)
.L_12:
        /*001c*/ 	.word	0x00000000
        /*0020*/ 	.short	0x0002
        /*0022*/ 	.short	0x0010
        /*0024*/ 	.byte	0x00, 0xf4, 0x21, 0x00


	//----- nvinfo : EIATTR_KPARAM_INFO
	.align		4
.L_13:
        /*0028*/ 	.byte	0x04, 0x17
        /*002a*/ 	.short	(.L_15 - .L_14)
.L_14:
        /*002c*/ 	.word	0x00000000
        /*0030*/ 	.short	0x0001
        /*0032*/ 	.short	0x0008
        /*0034*/ 	.byte	0x00, 0xf4, 0x21, 0x00


	//----- nvinfo : EIATTR_KPARAM_INFO
	.align		4
.L_15:
        /*0038*/ 	.byte	0x04, 0x17
        /*003a*/ 	.short	(.L_17 - .L_16)
.L_16:
        /*003c*/ 	.word	0x00000000
        /*0040*/ 	.short	0x0000
        /*0042*/ 	.short	0x0000
        /*0044*/ 	.byte	0x00, 0xf4, 0x21, 0x00


	//----- nvinfo : EIATTR_SPARSE_MMA_MASK
	.align		4
.L_17:
        /*0048*/ 	.byte	0x03, 0x50
        /*004a*/ 	.short	0x0000


	//----- nvinfo : EIATTR_MAXREG_COUNT
	.align		4
        /*004c*/ 	.byte	0x03, 0x1b
        /*004e*/ 	.short	0x00ff


	//----- nvinfo : EIATTR_EXIT_INSTR_OFFSETS
	.align		4
        /*0050*/ 	.byte	0x04, 0x1c
        /*0052*/ 	.short	(.L_19 - .L_18)


	//   ....[0]....
.L_18:
        /*0054*/ 	.word	0x000001e0


	//   ....[1]....
        /*0058*/ 	.word	0x00000200


	//----- nvinfo : EIATTR_REQNTID
	.align		4
.L_19:
        /*005c*/ 	.byte	0x04, 0x10
        /*005e*/ 	.short	(.L_21 - .L_20)
.L_20:
        /*0060*/ 	.word	0x00000080
        /*0064*/ 	.word	0x00000001
        /*0068*/ 	.word	0x00000001


	//----- nvinfo : EIATTR_CBANK_PARAM_SIZE
	.align		4
.L_21:
        /*006c*/ 	.byte	0x03, 0x19
        /*006e*/ 	.short	0x001c


	//----- nvinfo : EIATTR_PARAM_CBANK
	.align		4
        /*0070*/ 	.byte	0x04, 0x0a
        /*0072*/ 	.short	(.L_23 - .L_22)
	.align		4
.L_22:
        /*0074*/ 	.word	index@(.nv.constant0.triton_poi_fused_mul_2)
        /*0078*/ 	.short	0x0210
        /*007a*/ 	.short	0x001c


	//----- nvinfo : EIATTR_SW_WAR
	.align		4
.L_23:
        /*007c*/ 	.byte	0x04, 0x36
        /*007e*/ 	.short	(.L_25 - .L_24)
.L_24:
        /*0080*/ 	.word	0x00000008
.L_25:


//--------------------- .nv.callgraph             --------------------------
	.section	.nv.callgraph,"",@"SHT_CUDA_CALLGRAPH"
	.align	4
	.sectionentsize	8
	.align		4
        /*0000*/ 	.word	0x00000000
	.align		4
        /*0004*/ 	.word	0xffffffff
	.align		4
        /*0008*/ 	.word	0x00000000
	.align		4
        /*000c*/ 	.word	0xfffffffe
	.align		4
        /*0010*/ 	.word	0x00000000
	.align		4
        /*0014*/ 	.word	0xfffffffd
	.align		4
        /*0018*/ 	.word	0x00000000
	.align		4
        /*001c*/ 	.word	0xfffffffc


//--------------------- .text.triton_poi_fused_mul_2 --------------------------
	.section	.text.triton_poi_fused_mul_2,"ax",@progbits
	.align	128
        .global         triton_poi_fused_mul_2
        .type           triton_poi_fused_mul_2,@function
        .size           triton_poi_fused_mul_2,(.L_x_1 - triton_poi_fused_mul_2)
        .other          triton_poi_fused_mul_2,@"STO_CUDA_ENTRY STV_DEFAULT"
triton_poi_fused_mul_2:
.text.triton_poi_fused_mul_2:
[----:B------:R-:W0:Y:S02]  /*0000*/  LDC R1, c[0x0][0x28] ;  /* 0x00000a00ff017b82 */ /* 0x000e240000000800 */
[----:B------:R-:W1:Y:S01]  /*0010*/  S2R R0, SR_TID.X ;  /* 0x0000000000007919 */ /* 0x000e620000002100 */
[----:B------:R-:W2:Y:S01]  /*0020*/  LDC.64 R4, c[0x0][0x218] ;  /* 0x00008600ff047b82 */ /* 0x000ea20000000a00 */
[----:B------:R-:W-:Y:S01]  /*0030*/  IMAD.MOV.U32 R8, RZ, RZ, RZ ;  /* 0x000000ffff087224 */ /* 0x000fe200078e00ff */
[----:B------:R-:W-:Y:S01]  /*0040*/  ULDC.64 UR4, c[0x0][0x208] ;  /* 0x0000820000047ab9 */ /* 0x000fe20000000a00 */
[----:B------:R-:W3:Y:S05]  /*0050*/  S2R R9, SR_CTAID.X ;  /* 0x0000000000097919 */ /* 0x000eea0000002500 */
[----:B------:R-:W4:Y:S01]  /*0060*/  LDC.64 R2, c[0x0][0x210] ;  /* 0x00008400ff027b82 */ /* 0x000f220000000a00 */
[----:B-1----:R-:W-:Y:S01]  /*0070*/  IMAD.SHL.U32 R0, R0, 0x2, RZ ;  /* 0x0000000200007824 */ /* 0x002fe200078e00ff */
[----:B---3--:R-:W-:-:S04]  /*0080*/  SHF.R.S32.HI R6, RZ, 0x17, R9 ;  /* 0x00000017ff067819 */ /* 0x008fc80000011409 */
[----:B------:R-:W-:-:S05]  /*0090*/  LOP3.LUT R0, R0, 0xfe, RZ, 0xc0, !PT ;  /* 0x000000fe00007812 */ /* 0x000fca00078ec0ff */
[----:B------:R-:W-:Y:S01]  /*00a0*/  IMAD R9, R9, 0x100, R0 ;  /* 0x0000010009097824 */ /* 0x000fe200078e0200 */
[----:B------:R-:W-:-:S04]  /*00b0*/  SGXT R0, R6, 0x1 ;  /* 0x000000010600781a */ /* 0x000fc80000000200 */
[----:B------:R-:W-:Y:S02]  /*00c0*/  LEA.HI R0, R0, R9, RZ, 0x2 ;  /* 0x0000000900007211 */ /* 0x000fe400078f10ff */
[----:B------:R-:W-:Y:S02]  /*00d0*/  ISETP.GE.AND P2, PT, R9, 0x100, PT ;  /* 0x000001000900780c */ /* 0x000fe40003f46270 */
[----:B------:R-:W-:Y:S01]  /*00e0*/  SHF.R.S32.HI R7, RZ, 0x2, R0 ;  /* 0x00000002ff077819 */ /* 0x000fe20000011400 */
[----:B------:R-:W-:-:S04]  /*00f0*/  IMAD.MOV.U32 R0, RZ, RZ, RZ ;  /* 0x000000ffff007224 */ /* 0x000fc800078e00ff */
[----:B--2---:R-:W-:Y:S01]  /*0100*/  IMAD.WIDE R4, R7, 0x4, R4 ;  /* 0x0000000407047825 */ /* 0x004fe200078e0204 */
[----:B------:R-:W-:Y:S01]  /*0110*/  CS2R R10, SRZ ;  /* 0x00000000000a7805 */ /* 0x000fe2000001ff00 */
[----:B------:R-:W1:Y:S04]  /*0120*/  LDC.64 R6, c[0x0][0x220] ;  /* 0x00008800ff067b82 */ /* 0x000e680000000a00 */
[----:B------:R-:W2:Y:S04]  /*0130*/  @!P2 LDG.E.EL R0, desc[UR4][R4.64] ;  /* 0x000000040400a981 */ /* 0x000ea8000c2e1900 */
[----:B------:R-:W3:Y:S01]  /*0140*/  @!P2 LDG.E.EL R8, desc[UR4][R4.64] ;  /* 0x000000040408a981 */ /* 0x000ee2000c2e1900 */
[----:B----4-:R-:W-:-:S05]  /*0150*/  IMAD.WIDE R2, R9, 0x4, R2 ;  /* 0x0000000409027825 */ /* 0x010fca00078e0202 */
[----:B------:R-:W4:Y:S01]  /*0160*/  @!P2 LDG.E.64 R10, desc[UR4][R2.64] ;  /* 0x00000004020aa981 */ /* 0x000f22000c1e1b00 */
[----:B-1----:R-:W-:Y:S01]  /*0170*/  IMAD.WIDE R6, R9, 0x4, R6 ;  /* 0x0000000409067825 */ /* 0x002fe200078e0206 */
[----:B--2---:R-:W-:Y:S02]  /*0180*/  FSETP.GEU.AND P0, PT, R0, RZ, PT ;  /* 0x000000ff0000720b */ /* 0x004fe40003f0e000 */
[----:B---3--:R-:W-:Y:S02]  /*0190*/  FSETP.GEU.AND P1, PT, R8, RZ, PT ;  /* 0x000000ff0800720b */ /* 0x008fe40003f2e000 */
[----:B------:R-:W-:Y:S02]  /*01a0*/  FSEL R13, R0, RZ, P0 ;  /* 0x000000ff000d7208 */ /* 0x000fe40000000000 */
[----:B------:R-:W-:-:S03]  /*01b0*/  FSEL R8, R8, RZ, P1 ;  /* 0x000000ff08087208 */ /* 0x000fc60000800000 */
[----:B----4-:R-:W-:Y:S02]  /*01c0*/  FMUL R10, R13, R10 ;  /* 0x0000000a0d0a7220 */ /* 0x010fe40000400000 */
[----:B------:R-:W-:Y:S01]  /*01d0*/  FMUL R11, R8, R11 ;  /* 0x0000000b080b7220 */ /* 0x000fe20000400000 */
[----:B------:R-:W-:Y:S06]  /*01e0*/  @P2 EXIT ;  /* 0x000000000000294d */ /* 0x000fec0003800000 */
[----:B------:R-:W-:Y:S01]  /*01f0*/  STG.E.64 desc[UR4][R6.64], R10 ;  /* 0x0000000a06007986 */ /* 0x000fe2000c101b04 */
[----:B------:R-:W-:Y:S05]  /*0200*/  EXIT ;  /* 0x000000000000794d */ /* 0x000fea0003800000 */
.L_x_0:
[----:B------:R-:W-:-:S00]  /*0210*/  BRA `(.L_x_0) ;  /* 0xfffffffc00fc7947 */ /* 0x000fc0000383ffff */
[----:B------:R-:W-:-:S00]  /*0220*/  NOP ;  /* 0x0000000000007918 */ /* 0x000fc00000000000 */
        /* <DEDUP_REMOVED lines=13> */
.L_x_1:


//--------------------- .nv.constant0.triton_poi_fused_mul_2 --------------------------
	.section	.nv.constant0.triton_poi_fused_mul_2,"a",@progbits
	.sectionflags	@""
	.align	4
.nv.constant0.triton_poi_fused_mul_2:
	.zero		556
